//
// Generated by NVIDIA NVVM Compiler
//
// Compiler Build ID: CL-36424714
// Cuda compilation tools, release 13.0, V13.0.88
// Based on NVVM 20.0.0
//

.version 9.0
.target sm_100
.address_size 64

.extern .func  (.param .b32 func_retval0) vprintf
(
	.param .b64 vprintf_param_0,
	.param .b64 vprintf_param_1
)
;
.global .align 1 .b8 $str[8] = {63, 63, 63, 63, 63, 63, 63};

.entry _Z12sumOfSquaresv()
{
	.reg .b32 	%r<3>;
	.reg .b64 	%rd<3>;

	mov.u64 	%rd1, $str;
	cvta.global.u64 	%rd2, %rd1;
	{ // callseq 0, 0
	.param .b64 param0;
	st.param.b64 	[param0], %rd2;
	.param .b64 param1;
	st.param.b64 	[param1], 0;
	.param .b32 retval0;
	call.uni (retval0), 
	vprintf, 
	(
	param0, 
	param1
	);
	ld.param.b32 	%r1, [retval0];
	} // callseq 0
	ret;

}


// ===== COMPILED SASS (sm_100) =====

	.target	sm_100

	.elftype	@"ET_EXEC"


//--------------------- .note.nv.tkinfo           --------------------------
	.section	.note.nv.tkinfo,"",@"SHT_NOTE"
	.sectionflags	@"SHF_NOTE_NV_TKINFO"
	.tkinfo
        /*0018*/ 	.word	0x00000002
        /*0030*/ 	.string	""
        /*0030*/ 	.string	"ptxas"
        /*0030*/ 	.string	"Cuda compilation tools, release 13.0, V13.0.88"
        /*0030*/ 	.string	"Build cuda_13.0.r13.0/compiler.36424714_0"
        /*0030*/ 	.string	"-arch sm_100 -m 64 "



//--------------------- .note.nv.cuinfo           --------------------------
	.section	.note.nv.cuinfo,"",@"SHT_NOTE"
	.sectionflags	@"SHF_NOTE_NV_CUINFO"
        /*0018*/ 	.short	0x0002
        /*001a*/ 	.short	0x0064
        /*001c*/ 	.short	0x0082
	.zero		2


//--------------------- .nv.info                  --------------------------
	.section	.nv.info,"",@"SHT_CUDA_INFO"
	.align	4


	//----- nvinfo : EIATTR_REGCOUNT
	.align		4
        /*0000*/ 	.byte	0x04, 0x2f
        /*0002*/ 	.short	(.L_2 - .L_1)
	.align		4
.L_1:
        /*0004*/ 	.word	index@(_Z12sumOfSquaresv)
        /*0008*/ 	.word	0x00000018


	//----- nvinfo : EIATTR_FRAME_SIZE
	.align		4
.L_2:
        /*000c*/ 	.byte	0x04, 0x11
        /*000e*/ 	.short	(.L_4 - .L_3)
	.align		4
.L_3:
        /*0010*/ 	.word	index@(_Z12sumOfSquaresv)
        /*0014*/ 	.word	0x00000000


	//----- nvinfo : EIATTR_MIN_STACK_SIZE
	.align		4
.L_4:
        /*0018*/ 	.byte	0x04, 0x12
        /*001a*/ 	.short	(.L_6 - .L_5)
	.align		4
.L_5:
        /*001c*/ 	.word	index@(_Z12sumOfSquaresv)
        /*0020*/ 	.word	0x00000000
.L_6:


//--------------------- .nv.compat                --------------------------
	.section	.nv.compat,"",@"SHT_CUDA_COMPAT_INFO"
	.align	4
        /*0000*/ 	.byte	0x02, 0x09, 0x00, 0x00, 0x02, 0x02, 0x01, 0x00, 0x02, 0x05, 0x05, 0x00, 0x03, 0x07, 0x01, 0x01
        /*0010*/ 	.byte	0x02, 0x03, 0x00, 0x00, 0x02, 0x06, 0x01, 0x00, 0x04, 0x0b, 0x08, 0x00, 0x09, 0x00, 0x00, 0x00
        /*0020*/ 	.byte	0x00, 0x00, 0x00, 0x00


//--------------------- .nv.info._Z12sumOfSquaresv --------------------------
	.section	.nv.info._Z12sumOfSquaresv,"",@"SHT_CUDA_INFO"
	.sectionflags	@""
	.align	4


	//----- nvinfo : EIATTR_CUDA_API_VERSION
	.align		4
        /*0000*/ 	.byte	0x04, 0x37
        /*0002*/ 	.short	(.L_8 - .L_7)
.L_7:
        /*0004*/ 	.word	0x00000082


	//----- nvinfo : EIATTR_SPARSE_MMA_MASK
	.align		4
.L_8:
        /*0008*/ 	.byte	0x03, 0x50
        /*000a*/ 	.short	0x0000


	//----- nvinfo : EIATTR_MAXREG_COUNT
	.align		4
        /*000c*/ 	.byte	0x03, 0x1b
        /*000e*/ 	.short	0x00ff


	//----- nvinfo : EIATTR_EXTERNS
	.align		4
        /*0010*/ 	.byte	0x04, 0x0f
        /*0012*/ 	.short	(.L_10 - .L_9)


	//   ....[0]....
	.align		4
.L_9:
        /*0014*/ 	.word	index@(vprintf)


	//----- nvinfo : EIATTR_MERCURY_ISA_VERSION
	.align		4
.L_10:
        /*0018*/ 	.byte	0x03, 0x5f
        /*001a*/ 	.short	0x0101


	//----- nvinfo : EIATTR_VRC_CTA_INIT_COUNT
	.align		4
        /*001c*/ 	.byte	0x02, 0x4a
	.zero		1
	.zero		1


	//----- nvinfo : EIATTR_SYSCALL_OFFSETS
	.align		4
        /*0020*/ 	.byte	0x04, 0x46
        /*0022*/ 	.short	(.L_12 - .L_11)


	//   ....[0]....
.L_11:
        /*0024*/ 	.word	0x00000080


	//----- nvinfo : EIATTR_EXIT_INSTR_OFFSETS
	.align		4
.L_12:
        /*0028*/ 	.byte	0x04, 0x1c
        /*002a*/ 	.short	(.L_14 - .L_13)


	//   ....[0]....
.L_13:
        /*002c*/ 	.word	0x00000090


	//----- nvinfo : EIATTR_SW_WAR
	.align		4
.L_14:
        /*0030*/ 	.byte	0x04, 0x36
        /*0032*/ 	.short	(.L_16 - .L_15)
.L_15:
        /*0034*/ 	.word	0x00000008
.L_16:


//--------------------- .nv.callgraph             --------------------------
	.section	.nv.callgraph,"",@"SHT_CUDA_CALLGRAPH"
	.align	4
	.sectionentsize	8
	.align		4
        /*0000*/ 	.word	0x00000000
	.align		4
        /*0004*/ 	.word	0xffffffff
	.align		4
        /*0008*/ 	.word	index@(_Z12sumOfSquaresv)
	.align		4
        /*000c*/ 	.word	index@(vprintf)
	.align		4
        /*0010*/ 	.word	0x00000000
	.align		4
        /*0014*/ 	.word	0xfffffffe
	.align		4
        /*0018*/ 	.word	0x00000000
	.align		4
        /*001c*/ 	.word	0xfffffffd
	.align		4
        /*0020*/ 	.word	0x00000000
	.align		4
        /*0024*/ 	.word	0xfffffffc


//--------------------- .nv.constant4             --------------------------
	.section	.nv.constant4,"a",@progbits
	.align	8
	.align		8
.nv.constant4:
        /*0000*/ 	.dword	vprintf
	.align		8
        /*0008*/ 	.dword	$str


//--------------------- .text._Z12sumOfSquaresv   --------------------------
	.section	.text._Z12sumOfSquaresv,"ax",@progbits
	.align	128
.text._Z12sumOfSquaresv:
        .type           _Z12sumOfSquaresv,@function
        .size           _Z12sumOfSquaresv,(.L_x_2 - _Z12sumOfSquaresv)
        .other          _Z12sumOfSquaresv,@"STO_CUDA_ENTRY STV_DEFAULT"
_Z12sumOfSquaresv:
[----:B------:R-:W0:Y:S01]  /*0000*/  LDC R1, c[0x0][0x37c] ;  /* 0x0000df00ff017b82 */ /* 0x000e220000000800 */
[----:B------:R-:W-:Y:S01]  /*0010*/  MOV R0, 0x0 ;  /* 0x0000000000007802 */ /* 0x000fe20000000f00 */
[----:B------:R-:W1:Y:S01]  /*0020*/  LDCU.64 UR4, c[0x4][0x8] ;  /* 0x01000100ff0477ac */ /* 0x000e620008000a00 */
[----:B------:R-:W-:-:S05]  /*0030*/  CS2R R6, SRZ ;  /* 0x0000000000067805 */ /* 0x000fca000001ff00 */
[----:B------:R2:W3:Y:S01]  /*0040*/  LDC.64 R2, c[0x4][R0] ;  /* 0x0100000000027b82 */ /* 0x0004e20000000a00 */
[----:B-1----:R-:W-:Y:S02]  /*0050*/  IMAD.U32 R4, RZ, RZ, UR4 ;  /* 0x00000004ff047e24 */ /* 0x002fe4000f8e00ff */
[----:B--2---:R-:W-:-:S07]  /*0060*/  IMAD.U32 R5, RZ, RZ, UR5 ;  /* 0x00000005ff057e24 */ /* 0x004fce000f8e00ff */
[----:B------:R-:W-:-:S07]  /*0070*/  LEPC R20, `(.L_x_0) ;  /* 0x000000001014794e */ /* 0x000fce0000000000 */
[----:B0--3--:R-:W-:Y:S05]  /*0080*/  CALL.ABS.NOINC R2 ;  /* 0x0000000002007343 */ /* 0x009fea0003c00000 */
.L_x_0:
[----:B------:R-:W-:Y:S05]  /*0090*/  EXIT ;  /* 0x000000000000794d */ /* 0x000fea0003800000 */
.L_x_1:
[----:B------:R-:W-:-:S00]  /*00a0*/  BRA `(.L_x_1) ;  /* 0xfffffffc00fc7947 */ /* 0x000fc0000383ffff */
[----:B------:R-:W-:-:S00]  /*00b0*/  NOP ;  /* 0x0000000000007918 */ /* 0x000fc00000000000 */
        /* <DEDUP_REMOVED lines=12> */
.L_x_2:


//--------------------- .nv.global.init           --------------------------
	.section	.nv.global.init,"aw",@progbits
.nv.global.init:
	.type		$str,@object
	.size		$str,(.L_0 - $str)
$str:
        /*0000*/ 	.byte	0x3f, 0x3f, 0x3f, 0x3f, 0x3f, 0x3f, 0x3f, 0x00
.L_0:


//--------------------- .nv.shared.reserved.0     --------------------------
	.section	.nv.shared.reserved.0,"aw",@nobits
	.weak		__nv_reservedSMEM_offset_0_alias
	.size		__nv_reservedSMEM_offset_0_alias, 0, 64
	.other		__nv_reservedSMEM_offset_0_alias,@"STO_CUDA_RESERVED_SHARED STV_DEFAULT"
__nv_reservedSMEM_offset_0_alias:
	.zero		0
	.zero		64


//--------------------- .nv.constant0._Z12sumOfSquaresv --------------------------
	.section	.nv.constant0._Z12sumOfSquaresv,"a",@progbits
	.sectionflags	@""
	.align	4
.nv.constant0._Z12sumOfSquaresv:
	.zero		896


//--------------------- SYMBOLS --------------------------

	.type		.nv.reservedSmem.offset0,@object
	.size		.nv.reservedSmem.offset0,0x4
	.type		vprintf,@function
